//
// Generated by NVIDIA NVVM Compiler
//
// Compiler Build ID: CL-36424714
// Cuda compilation tools, release 13.0, V13.0.88
// Based on NVVM 20.0.0
//

.version 9.0
.target sm_100
.address_size 64

	// .globl	_Z14timestepKernelmiP8Particlei

.visible .entry _Z14timestepKernelmiP8Particlei(
	.param .u64 _Z14timestepKernelmiP8Particlei_param_0,
	.param .u32 _Z14timestepKernelmiP8Particlei_param_1,
	.param .u64 .ptr .align 1 _Z14timestepKernelmiP8Particlei_param_2,
	.param .u32 _Z14timestepKernelmiP8Particlei_param_3
)
{
	.reg .pred 	%p<2>;
	.reg .b32 	%r<11>;
	.reg .b32 	%f<10>;
	.reg .b64 	%rd<6>;
	.reg .b64 	%fd<7>;

	ld.param.u64 	%rd3, [_Z14timestepKernelmiP8Particlei_param_0];
	ld.param.u32 	%r1, [_Z14timestepKernelmiP8Particlei_param_1];
	ld.param.u64 	%rd2, [_Z14timestepKernelmiP8Particlei_param_2];
	ld.param.u32 	%r2, [_Z14timestepKernelmiP8Particlei_param_3];
	mov.u32 	%r3, %tid.x;
	mov.u32 	%r4, %ctaid.x;
	mov.u32 	%r5, %ntid.x;
	mad.lo.s32 	%r6, %r4, %r5, %r3;
	add.s32 	%r7, %r6, %r2;
	cvt.s64.s32 	%rd1, %r7;
	setp.lt.u64 	%p1, %rd3, %rd1;
	@%p1 bra 	$L__BB0_2;
	cvta.to.global.u64 	%rd4, %rd2;
	and.b32  	%r8, %r1, 62517;
	cvt.rn.f64.u32 	%fd1, %r8;
	div.rn.f64 	%fd2, %fd1, 0d4059000000000000;
	cvt.rn.f32.f64 	%f1, %fd2;
	and.b32  	%r9, %r1, 62533;
	cvt.rn.f64.u32 	%fd3, %r9;
	div.rn.f64 	%fd4, %fd3, 0d4059000000000000;
	cvt.rn.f32.f64 	%f2, %fd4;
	and.b32  	%r10, %r1, 62565;
	cvt.rn.f64.u32 	%fd5, %r10;
	div.rn.f64 	%fd6, %fd5, 0d4059000000000000;
	cvt.rn.f32.f64 	%f3, %fd6;
	mad.lo.s64 	%rd5, %rd1, 24, %rd4;
	st.global.f32 	[%rd5+12], %f1;
	st.global.f32 	[%rd5+16], %f2;
	st.global.f32 	[%rd5+20], %f3;
	ld.global.f32 	%f4, [%rd5];
	add.f32 	%f5, %f4, %f1;
	ld.global.f32 	%f6, [%rd5+4];
	add.f32 	%f7, %f6, %f2;
	ld.global.f32 	%f8, [%rd5+8];
	add.f32 	%f9, %f8, %f3;
	st.global.f32 	[%rd5], %f5;
	st.global.f32 	[%rd5+4], %f7;
	st.global.f32 	[%rd5+8], %f9;
$L__BB0_2:
	ret;

}


// ===== COMPILED SASS (sm_100) =====

	.target	sm_100

	.elftype	@"ET_EXEC"


//--------------------- .note.nv.tkinfo           --------------------------
	.section	.note.nv.tkinfo,"",@"SHT_NOTE"
	.sectionflags	@"SHF_NOTE_NV_TKINFO"
	.tkinfo
        /*0018*/ 	.word	0x00000002
        /*0030*/ 	.string	""
        /*0030*/ 	.string	"ptxas"
        /*0030*/ 	.string	"Cuda compilation tools, release 13.0, V13.0.88"
        /*0030*/ 	.string	"Build cuda_13.0.r13.0/compiler.36424714_0"
        /*0030*/ 	.string	"-arch sm_100 -m 64 "



//--------------------- .note.nv.cuinfo           --------------------------
	.section	.note.nv.cuinfo,"",@"SHT_NOTE"
	.sectionflags	@"SHF_NOTE_NV_CUINFO"
        /*0018*/ 	.short	0x0002
        /*001a*/ 	.short	0x0064
        /*001c*/ 	.short	0x0082
	.zero		2


//--------------------- .nv.info                  --------------------------
	.section	.nv.info,"",@"SHT_CUDA_INFO"
	.align	4


	//----- nvinfo : EIATTR_REGCOUNT
	.align		4
        /*0000*/ 	.byte	0x04, 0x2f
        /*0002*/ 	.short	(.L_1 - .L_0)
	.align		4
.L_0:
        /*0004*/ 	.word	index@(_Z14timestepKernelmiP8Particlei)
        /*0008*/ 	.word	0x0000001b


	//----- nvinfo : EIATTR_FRAME_SIZE
	.align		4
.L_1:
        /*000c*/ 	.byte	0x04, 0x11
        /*000e*/ 	.short	(.L_3 - .L_2)
	.align		4
.L_2:
        /*0010*/ 	.word	index@($__internal_0_$__cuda_sm20_div_rn_f64_full)
        /*0014*/ 	.word	0x00000000


	//----- nvinfo : EIATTR_FRAME_SIZE
	.align		4
.L_3:
        /*0018*/ 	.byte	0x04, 0x11
        /*001a*/ 	.short	(.L_5 - .L_4)
	.align		4
.L_4:
        /*001c*/ 	.word	index@(_Z14timestepKernelmiP8Particlei)
        /*0020*/ 	.word	0x00000000


	//----- nvinfo : EIATTR_MIN_STACK_SIZE
	.align		4
.L_5:
        /*0024*/ 	.byte	0x04, 0x12
        /*0026*/ 	.short	(.L_7 - .L_6)
	.align		4
.L_6:
        /*0028*/ 	.word	index@(_Z14timestepKernelmiP8Particlei)
        /*002c*/ 	.word	0x00000000
.L_7:


//--------------------- .nv.compat                --------------------------
	.section	.nv.compat,"",@"SHT_CUDA_COMPAT_INFO"
	.align	4
        /*0000*/ 	.byte	0x02, 0x09, 0x00, 0x00, 0x02, 0x02, 0x01, 0x00, 0x02, 0x05, 0x05, 0x00, 0x03, 0x07, 0x01, 0x01
        /*0010*/ 	.byte	0x02, 0x03, 0x00, 0x00, 0x02, 0x06, 0x01, 0x00, 0x04, 0x0b, 0x08, 0x00, 0x01, 0x00, 0x00, 0x00
        /*0020*/ 	.byte	0x00, 0x00, 0x00, 0x00


//--------------------- .nv.info._Z14timestepKernelmiP8Particlei --------------------------
	.section	.nv.info._Z14timestepKernelmiP8Particlei,"",@"SHT_CUDA_INFO"
	.sectionflags	@""
	.align	4


	//----- nvinfo : EIATTR_CUDA_API_VERSION
	.align		4
        /*0000*/ 	.byte	0x04, 0x37
        /*0002*/ 	.short	(.L_9 - .L_8)
.L_8:
        /*0004*/ 	.word	0x00000082


	//----- nvinfo : EIATTR_KPARAM_INFO
	.align		4
.L_9:
        /*0008*/ 	.byte	0x04, 0x17
        /*000a*/ 	.short	(.L_11 - .L_10)
.L_10:
        /*000c*/ 	.word	0x00000000
        /*0010*/ 	.short	0x0003
        /*0012*/ 	.short	0x0018
        /*0014*/ 	.byte	0x00, 0xf0, 0x11, 0x00


	//----- nvinfo : EIATTR_KPARAM_INFO
	.align		4
.L_11:
        /*0018*/ 	.byte	0x04, 0x17
        /*001a*/ 	.short	(.L_13 - .L_12)
.L_12:
        /*001c*/ 	.word	0x00000000
        /*0020*/ 	.short	0x0002
        /*0022*/ 	.short	0x0010
        /*0024*/ 	.byte	0x00, 0xf5, 0x21, 0x00


	//----- nvinfo : EIATTR_KPARAM_INFO
	.align		4
.L_13:
        /*0028*/ 	.byte	0x04, 0x17
        /*002a*/ 	.short	(.L_15 - .L_14)
.L_14:
        /*002c*/ 	.word	0x00000000
        /*0030*/ 	.short	0x0001
        /*0032*/ 	.short	0x0008
        /*0034*/ 	.byte	0x00, 0xf0, 0x11, 0x00


	//----- nvinfo : EIATTR_KPARAM_INFO
	.align		4
.L_15:
        /*0038*/ 	.byte	0x04, 0x17
        /*003a*/ 	.short	(.L_17 - .L_16)
.L_16:
        /*003c*/ 	.word	0x00000000
        /*0040*/ 	.short	0x0000
        /*0042*/ 	.short	0x0000
        /*0044*/ 	.byte	0x00, 0xf0, 0x21, 0x00


	//----- nvinfo : EIATTR_SPARSE_MMA_MASK
	.align		4
.L_17:
        /*0048*/ 	.byte	0x03, 0x50
        /*004a*/ 	.short	0x0000


	//----- nvinfo : EIATTR_MAXREG_COUNT
	.align		4
        /*004c*/ 	.byte	0x03, 0x1b
        /*004e*/ 	.short	0x00ff


	//----- nvinfo : EIATTR_MERCURY_ISA_VERSION
	.align		4
        /*0050*/ 	.byte	0x03, 0x5f
        /*0052*/ 	.short	0x0101


	//----- nvinfo : EIATTR_VRC_CTA_INIT_COUNT
	.align		4
        /*0054*/ 	.byte	0x02, 0x4a
	.zero		1
	.zero		1


	//----- nvinfo : EIATTR_EXIT_INSTR_OFFSETS
	.align		4
        /*0058*/ 	.byte	0x04, 0x1c
        /*005a*/ 	.short	(.L_19 - .L_18)


	//   ....[0]....
.L_18:
        /*005c*/ 	.word	0x000000b0


	//   ....[1]....
        /*0060*/ 	.word	0x00000650


	//----- nvinfo : EIATTR_CRS_STACK_SIZE
	.align		4
.L_19:
        /*0064*/ 	.byte	0x04, 0x1e
        /*0066*/ 	.short	(.L_21 - .L_20)
.L_20:
        /*0068*/ 	.word	0x00000000


	//----- nvinfo : EIATTR_CBANK_PARAM_SIZE
	.align		4
.L_21:
        /*006c*/ 	.byte	0x03, 0x19
        /*006e*/ 	.short	0x001c


	//----- nvinfo : EIATTR_PARAM_CBANK
	.align		4
        /*0070*/ 	.byte	0x04, 0x0a
        /*0072*/ 	.short	(.L_23 - .L_22)
	.align		4
.L_22:
        /*0074*/ 	.word	index@(.nv.constant0._Z14timestepKernelmiP8Particlei)
        /*0078*/ 	.short	0x0380
        /*007a*/ 	.short	0x001c


	//----- nvinfo : EIATTR_SW_WAR
	.align		4
.L_23:
        /*007c*/ 	.byte	0x04, 0x36
        /*007e*/ 	.short	(.L_25 - .L_24)
.L_24:
        /*0080*/ 	.word	0x00000008
.L_25:


//--------------------- .nv.callgraph             --------------------------
	.section	.nv.callgraph,"",@"SHT_CUDA_CALLGRAPH"
	.align	4
	.sectionentsize	8
	.align		4
        /*0000*/ 	.word	0x00000000
	.align		4
        /*0004*/ 	.word	0xffffffff
	.align		4
        /*0008*/ 	.word	0x00000000
	.align		4
        /*000c*/ 	.word	0xfffffffe
	.align		4
        /*0010*/ 	.word	0x00000000
	.align		4
        /*0014*/ 	.word	0xfffffffd
	.align		4
        /*0018*/ 	.word	0x00000000
	.align		4
        /*001c*/ 	.word	0xfffffffc


//--------------------- .text._Z14timestepKernelmiP8Particlei --------------------------
	.section	.text._Z14timestepKernelmiP8Particlei,"ax",@progbits
	.align	128
        .global         _Z14timestepKernelmiP8Particlei
        .type           _Z14timestepKernelmiP8Particlei,@function
        .size           _Z14timestepKernelmiP8Particlei,(.L_x_9 - _Z14timestepKernelmiP8Particlei)
        .other          _Z14timestepKernelmiP8Particlei,@"STO_CUDA_ENTRY STV_DEFAULT"
_Z14timestepKernelmiP8Particlei:
.text._Z14timestepKernelmiP8Particlei:
[----:B------:R-:W-:Y:S01]  /*0000*/  LDC R1, c[0x0][0x37c] ;  /* 0x0000df00ff017b82 */ /* 0x000fe20000000800 */
[----:B------:R-:W0:Y:S07]  /*0010*/  S2R R0, SR_TID.X ;  /* 0x0000000000007919 */ /* 0x000e2e0000002100 */
[----:B------:R-:W0:Y:S01]  /*0020*/  S2UR UR4, SR_CTAID.X ;  /* 0x00000000000479c3 */ /* 0x000e220000002500 */
[----:B------:R-:W1:Y:S01]  /*0030*/  LDCU UR5, c[0x0][0x398] ;  /* 0x00007300ff0577ac */ /* 0x000e620008000800 */
[----:B------:R-:W2:Y:S06]  /*0040*/  LDCU.64 UR6, c[0x0][0x380] ;  /* 0x00007000ff0677ac */ /* 0x000eac0008000a00 */
[----:B------:R-:W0:Y:S02]  /*0050*/  LDC R3, c[0x0][0x360] ;  /* 0x0000d800ff037b82 */ /* 0x000e240000000800 */
[----:B0-----:R-:W-:-:S04]  /*0060*/  IMAD R0, R3, UR4, R0 ;  /* 0x0000000403007c24 */ /* 0x001fc8000f8e0200 */
[----:B-1----:R-:W-:-:S05]  /*0070*/  VIADD R0, R0, UR5 ;  /* 0x0000000500007c36 */ /* 0x002fca0008000000 */
[----:B--2---:R-:W-:Y:S02]  /*0080*/  ISETP.GT.U32.AND P0, PT, R0, UR6, PT ;  /* 0x0000000600007c0c */ /* 0x004fe4000bf04070 */
[----:B------:R-:W-:-:S04]  /*0090*/  SHF.R.S32.HI R6, RZ, 0x1f, R0 ;  /* 0x0000001fff067819 */ /* 0x000fc80000011400 */
[----:B------:R-:W-:-:S13]  /*00a0*/  ISETP.GT.U32.AND.EX P0, PT, R6, UR7, PT, P0 ;  /* 0x0000000706007c0c */ /* 0x000fda000bf04100 */
[----:B------:R-:W-:Y:S05]  /*00b0*/  @P0 EXIT ;  /* 0x000000000000094d */ /* 0x000fea0003800000 */
[----:B------:R-:W0:Y:S01]  /*00c0*/  MUFU.RCP64H R3, 100 ;  /* 0x4059000000037908 */ /* 0x000e220000001800 */
[----:B------:R-:W-:Y:S01]  /*00d0*/  IMAD.MOV.U32 R8, RZ, RZ, 0x0 ;  /* 0x00000000ff087424 */ /* 0x000fe200078e00ff */
[----:B------:R-:W1:Y:S01]  /*00e0*/  LDCU UR4, c[0x0][0x388] ;  /* 0x00007100ff0477ac */ /* 0x000e620008000800 */
[----:B------:R-:W-:Y:S02]  /*00f0*/  IMAD.MOV.U32 R9, RZ, RZ, 0x40590000 ;  /* 0x40590000ff097424 */ /* 0x000fe400078e00ff */
[----:B------:R-:W-:-:S06]  /*0100*/  IMAD.MOV.U32 R2, RZ, RZ, 0x1 ;  /* 0x00000001ff027424 */ /* 0x000fcc00078e00ff */
[----:B0-----:R-:W-:Y:S01]  /*0110*/  DFMA R4, R2, -R8, 1 ;  /* 0x3ff000000204742b */ /* 0x001fe20000000808 */
[----:B-1----:R-:W-:-:S07]  /*0120*/  ULOP3.LUT UR4, UR4, 0xf435, URZ, 0xc0, !UPT ;  /* 0x0000f43504047892 */ /* 0x002fce000f8ec0ff */
[----:B------:R-:W-:-:S08]  /*0130*/  DFMA R4, R4, R4, R4 ;  /* 0x000000040404722b */ /* 0x000fd00000000004 */
[----:B------:R-:W-:Y:S02]  /*0140*/  DFMA R2, R2, R4, R2 ;  /* 0x000000040202722b */ /* 0x000fe40000000002 */
[----:B------:R-:W0:Y:S06]  /*0150*/  I2F.F64.U32 R4, UR4 ;  /* 0x0000000400047d12 */ /* 0x000e2c0008201800 */
[----:B------:R-:W-:-:S08]  /*0160*/  DFMA R8, R2, -R8, 1 ;  /* 0x3ff000000208742b */ /* 0x000fd00000000808 */
[----:B------:R-:W-:Y:S01]  /*0170*/  DFMA R2, R2, R8, R2 ;  /* 0x000000080202722b */ /* 0x000fe20000000002 */
[----:B0-----:R-:W-:-:S07]  /*0180*/  FSETP.GEU.AND P1, PT, |R5|, 6.5827683646048100446e-37, PT ;  /* 0x036000000500780b */ /* 0x001fce0003f2e200 */
[----:B------:R-:W-:-:S08]  /*0190*/  DMUL R8, R4, R2 ;  /* 0x0000000204087228 */ /* 0x000fd00000000000 */
[----:B------:R-:W-:-:S08]  /*01a0*/  DFMA R10, R8, -100, R4 ;  /* 0xc0590000080a782b */ /* 0x000fd00000000004 */
[----:B------:R-:W-:Y:S01]  /*01b0*/  DFMA R2, R2, R10, R8 ;  /* 0x0000000a0202722b */ /* 0x000fe20000000008 */
[----:B------:R-:W-:Y:S02]  /*01c0*/  IMAD.MOV.U32 R8, RZ, RZ, RZ ;  /* 0x000000ffff087224 */ /* 0x000fe400078e00ff */
[----:B------:R-:W-:-:S07]  /*01d0*/  IMAD.MOV.U32 R9, RZ, RZ, 0x40590000 ;  /* 0x40590000ff097424 */ /* 0x000fce00078e00ff */
[----:B------:R-:W-:-:S05]  /*01e0*/  FFMA R7, RZ, 3.390625, R3 ;  /* 0x40590000ff077823 */ /* 0x000fca0000000003 */
[----:B------:R-:W-:-:S13]  /*01f0*/  FSETP.GT.AND P0, PT, |R7|, 1.469367938527859385e-39, PT ;  /* 0x001000000700780b */ /* 0x000fda0003f04200 */
[----:B------:R-:W-:Y:S05]  /*0200*/  @P0 BRA P1, `(.L_x_0) ;  /* 0x0000000000100947 */ /* 0x000fea0000800000 */
[----:B------:R-:W-:Y:S01]  /*0210*/  IMAD.MOV.U32 R10, RZ, RZ, R4 ;  /* 0x000000ffff0a7224 */ /* 0x000fe200078e0004 */
[----:B------:R-:W-:Y:S01]  /*0220*/  MOV R22, 0x250 ;  /* 0x0000025000167802 */ /* 0x000fe20000000f00 */
[----:B------:R-:W-:-:S07]  /*0230*/  IMAD.MOV.U32 R11, RZ, RZ, R5 ;  /* 0x000000ffff0b7224 */ /* 0x000fce00078e0005 */
[----:B------:R-:W-:Y:S05]  /*0240*/  CALL.REL.NOINC `($__internal_0_$__cuda_sm20_div_rn_f64_full) ;  /* 0x0000000400047944 */ /* 0x000fea0003c00000 */
.L_x_0:
[----:B------:R-:W0:Y:S01]  /*0250*/  MUFU.RCP64H R5, 100 ;  /* 0x4059000000057908 */ /* 0x000e220000001800 */
[----:B------:R-:W-:Y:S01]  /*0260*/  IMAD.MOV.U32 R10, RZ, RZ, 0x0 ;  /* 0x00000000ff0a7424 */ /* 0x000fe200078e00ff */
[----:B------:R-:W1:Y:S01]  /*0270*/  LDCU UR4, c[0x0][0x388] ;  /* 0x00007100ff0477ac */ /* 0x000e620008000800 */
[----:B------:R-:W-:Y:S02]  /*0280*/  IMAD.MOV.U32 R11, RZ, RZ, 0x40590000 ;  /* 0x40590000ff0b7424 */ /* 0x000fe400078e00ff */
[----:B------:R-:W-:-:S03]  /*0290*/  IMAD.MOV.U32 R4, RZ, RZ, 0x1 ;  /* 0x00000001ff047424 */ /* 0x000fc600078e00ff */
[----:B------:R-:W-:Y:S03]  /*02a0*/  F2F.F32.F64 R7, R2 ;  /* 0x0000000200077310 */ /* 0x000fe60000301000 */
[----:B0-----:R-:W-:Y:S01]  /*02b0*/  DFMA R12, R4, -R10, 1 ;  /* 0x3ff00000040c742b */ /* 0x001fe2000000080a */
[----:B-1----:R-:W-:-:S07]  /*02c0*/  ULOP3.LUT UR4, UR4, 0xf445, URZ, 0xc0, !UPT ;  /* 0x0000f44504047892 */ /* 0x002fce000f8ec0ff */
[----:B------:R-:W-:-:S08]  /*02d0*/  DFMA R12, R12, R12, R12 ;  /* 0x0000000c0c0c722b */ /* 0x000fd0000000000c */
[----:B------:R-:W-:-:S08]  /*02e0*/  DFMA R12, R4, R12, R4 ;  /* 0x0000000c040c722b */ /* 0x000fd00000000004 */
[C---:B------:R-:W-:Y:S01]  /*02f0*/  DFMA R4, R12.reuse, -R10, 1 ;  /* 0x3ff000000c04742b */ /* 0x040fe2000000080a */
[----:B------:R-:W0:Y:S07]  /*0300*/  I2F.F64.U32 R10, UR4 ;  /* 0x00000004000a7d12 */ /* 0x000e2e0008201800 */
[----:B------:R-:W-:-:S08]  /*0310*/  DFMA R14, R12, R4, R12 ;  /* 0x000000040c0e722b */ /* 0x000fd0000000000c */
[----:B0-----:R-:W-:Y:S01]  /*0320*/  DMUL R4, R14, R10 ;  /* 0x0000000a0e047228 */ /* 0x001fe20000000000 */
[----:B------:R-:W-:-:S07]  /*0330*/  FSETP.GEU.AND P1, PT, |R11|, 6.5827683646048100446e-37, PT ;  /* 0x036000000b00780b */ /* 0x000fce0003f2e200 */
[----:B------:R-:W-:-:S08]  /*0340*/  DFMA R12, R4, -100, R10 ;  /* 0xc0590000040c782b */ /* 0x000fd0000000000a */
[----:B------:R-:W-:-:S10]  /*0350*/  DFMA R4, R14, R12, R4 ;  /* 0x0000000c0e04722b */ /* 0x000fd40000000004 */
[----:B------:R-:W-:-:S05]  /*0360*/  FFMA R12, RZ, 3.390625, R5 ;  /* 0x40590000ff0c7823 */ /* 0x000fca0000000005 */
[----:B------:R-:W-:-:S13]  /*0370*/  FSETP.GT.AND P0, PT, |R12|, 1.469367938527859385e-39, PT ;  /* 0x001000000c00780b */ /* 0x000fda0003f04200 */
[----:B------:R-:W-:Y:S05]  /*0380*/  @P0 BRA P1, `(.L_x_1) ;  /* 0x0000000000100947 */ /* 0x000fea0000800000 */
[----:B------:R-:W-:-:S07]  /*0390*/  MOV R22, 0x3b0 ;  /* 0x000003b000167802 */ /* 0x000fce0000000f00 */
[----:B------:R-:W-:Y:S05]  /*03a0*/  CALL.REL.NOINC `($__internal_0_$__cuda_sm20_div_rn_f64_full) ;  /* 0x0000000000ac7944 */ /* 0x000fea0003c00000 */
[----:B------:R-:W-:Y:S02]  /*03b0*/  IMAD.MOV.U32 R4, RZ, RZ, R2 ;  /* 0x000000ffff047224 */ /* 0x000fe400078e0002 */
[----:B------:R-:W-:-:S07]  /*03c0*/  IMAD.MOV.U32 R5, RZ, RZ, R3 ;  /* 0x000000ffff057224 */ /* 0x000fce00078e0003 */
.L_x_1:
        /* <DEDUP_REMOVED lines=8> */
[----:B------:R-:W-:-:S08]  /*0450*/  DFMA R12, R2, R12, R2 ;  /* 0x0000000c020c722b */ /* 0x000fd00000000002 */
[C---:B------:R-:W-:Y:S01]  /*0460*/  DFMA R2, R12.reuse, -R10, 1 ;  /* 0x3ff000000c02742b */ /* 0x040fe2000000080a */
[----:B------:R-:W0:Y:S01]  /*0470*/  I2F.F64.U32 R10, UR4 ;  /* 0x00000004000a7d12 */ /* 0x000e220008201800 */
[----:B------:R-:W1:Y:S06]  /*0480*/  LDCU.64 UR4, c[0x0][0x358] ;  /* 0x00006b00ff0477ac */ /* 0x000e6c0008000a00 */
[----:B------:R-:W-:-:S08]  /*0490*/  DFMA R14, R12, R2, R12 ;  /* 0x000000020c0e722b */ /* 0x000fd0000000000c */
[----:B0-----:R-:W-:Y:S01]  /*04a0*/  DMUL R2, R14, R10 ;  /* 0x0000000a0e027228 */ /* 0x001fe20000000000 */
[----:B------:R-:W-:-:S07]  /*04b0*/  FSETP.GEU.AND P1, PT, |R11|, 6.5827683646048100446e-37, PT ;  /* 0x036000000b00780b */ /* 0x000fce0003f2e200 */
[----:B------:R-:W-:-:S08]  /*04c0*/  DFMA R12, R2, -100, R10 ;  /* 0xc0590000020c782b */ /* 0x000fd0000000000a */
[----:B------:R-:W-:Y:S01]  /*04d0*/  DFMA R2, R14, R12, R2 ;  /* 0x0000000c0e02722b */ /* 0x000fe20000000002 */
[----:B------:R0:W2:Y:S09]  /*04e0*/  F2F.F32.F64 R14, R4 ;  /* 0x00000004000e7310 */ /* 0x0000b20000301000 */
[----:B------:R-:W-:-:S05]  /*04f0*/  FFMA R12, RZ, 3.390625, R3 ;  /* 0x40590000ff0c7823 */ /* 0x000fca0000000003 */
[----:B------:R-:W-:-:S13]  /*0500*/  FSETP.GT.AND P0, PT, |R12|, 1.469367938527859385e-39, PT ;  /* 0x001000000c00780b */ /* 0x000fda0003f04200 */
[----:B012---:R-:W-:Y:S05]  /*0510*/  @P0 BRA P1, `(.L_x_2) ;  /* 0x0000000000080947 */ /* 0x007fea0000800000 */
[----:B------:R-:W-:-:S07]  /*0520*/  MOV R22, 0x540 ;  /* 0x0000054000167802 */ /* 0x000fce0000000f00 */
[----:B------:R-:W-:Y:S05]  /*0530*/  CALL.REL.NOINC `($__internal_0_$__cuda_sm20_div_rn_f64_full) ;  /* 0x0000000000487944 */ /* 0x000fea0003c00000 */
.L_x_2:
[----:B------:R-:W0:Y:S01]  /*0540*/  LDC.64 R4, c[0x0][0x390] ;  /* 0x0000e400ff047b82 */ /* 0x000e220000000a00 */
[----:B------:R-:W-:Y:S02]  /*0550*/  IMAD R9, R6, 0x18, RZ ;  /* 0x0000001806097824 */ /* 0x000fe400078e02ff */
[----:B0-----:R-:W-:-:S04]  /*0560*/  IMAD.WIDE.U32 R4, R0, 0x18, R4 ;  /* 0x0000001800047825 */ /* 0x001fc800078e0004 */
[----:B------:R-:W-:-:S05]  /*0570*/  IMAD.IADD R5, R5, 0x1, R9 ;  /* 0x0000000105057824 */ /* 0x000fca00078e0209 */
[----:B------:R-:W2:Y:S04]  /*0580*/  LDG.E R0, desc[UR4][R4.64] ;  /* 0x0000000404007981 */ /* 0x000ea8000c1e1900 */
[----:B------:R-:W3:Y:S04]  /*0590*/  LDG.E R11, desc[UR4][R4.64+0x4] ;  /* 0x00000404040b7981 */ /* 0x000ee8000c1e1900 */
[----:B------:R-:W4:Y:S01]  /*05a0*/  LDG.E R6, desc[UR4][R4.64+0x8] ;  /* 0x0000080404067981 */ /* 0x000f22000c1e1900 */
[----:B------:R-:W0:Y:S03]  /*05b0*/  F2F.F32.F64 R3, R2 ;  /* 0x0000000200037310 */ /* 0x000e260000301000 */
[----:B------:R-:W-:Y:S04]  /*05c0*/  STG.E desc[UR4][R4.64+0xc], R7 ;  /* 0x00000c0704007986 */ /* 0x000fe8000c101904 */
[----:B------:R-:W-:Y:S04]  /*05d0*/  STG.E desc[UR4][R4.64+0x10], R14 ;  /* 0x0000100e04007986 */ /* 0x000fe8000c101904 */
[----:B0-----:R-:W-:Y:S01]  /*05e0*/  STG.E desc[UR4][R4.64+0x14], R3 ;  /* 0x0000140304007986 */ /* 0x001fe2000c101904 */
[----:B--2---:R-:W-:Y:S01]  /*05f0*/  FADD R9, R7, R0 ;  /* 0x0000000007097221 */ /* 0x004fe20000000000 */
[----:B---3--:R-:W-:-:S04]  /*0600*/  FADD R11, R14, R11 ;  /* 0x0000000b0e0b7221 */ /* 0x008fc80000000000 */
[----:B------:R-:W-:Y:S01]  /*0610*/  STG.E desc[UR4][R4.64], R9 ;  /* 0x0000000904007986 */ /* 0x000fe2000c101904 */
[----:B----4-:R-:W-:-:S03]  /*0620*/  FADD R13, R3, R6 ;  /* 0x00000006030d7221 */ /* 0x010fc60000000000 */
[----:B------:R-:W-:Y:S04]  /*0630*/  STG.E desc[UR4][R4.64+0x4], R11 ;  /* 0x0000040b04007986 */ /* 0x000fe8000c101904 */
[----:B------:R-:W-:Y:S01]  /*0640*/  STG.E desc[UR4][R4.64+0x8], R13 ;  /* 0x0000080d04007986 */ /* 0x000fe2000c101904 */
[----:B------:R-:W-:Y:S05]  /*0650*/  EXIT ;  /* 0x000000000000794d */ /* 0x000fea0003800000 */
        .weak           $__internal_0_$__cuda_sm20_div_rn_f64_full
        .type           $__internal_0_$__cuda_sm20_div_rn_f64_full,@function
        .size           $__internal_0_$__cuda_sm20_div_rn_f64_full,(.L_x_9 - $__internal_0_$__cuda_sm20_div_rn_f64_full)
$__internal_0_$__cuda_sm20_div_rn_f64_full:
[C---:B------:R-:W-:Y:S01]  /*0660*/  FSETP.GEU.AND P0, PT, |R9|.reuse, 1.469367938527859385e-39, PT ;  /* 0x001000000900780b */ /* 0x040fe20003f0e200 */
[----:B------:R-:W-:Y:S01]  /*0670*/  IMAD.MOV.U32 R12, RZ, RZ, 0x1 ;  /* 0x00000001ff0c7424 */ /* 0x000fe200078e00ff */
[C---:B------:R-:W-:Y:S01]  /*0680*/  LOP3.LUT R4, R9.reuse, 0x800fffff, RZ, 0xc0, !PT ;  /* 0x800fffff09047812 */ /* 0x040fe200078ec0ff */
[----:B------:R-:W-:Y:S01]  /*0690*/  IMAD.MOV.U32 R15, RZ, RZ, 0x1ca00000 ;  /* 0x1ca00000ff0f7424 */ /* 0x000fe200078e00ff */
[----:B------:R-:W-:Y:S02]  /*06a0*/  LOP3.LUT R19, R9, 0x7ff00000, RZ, 0xc0, !PT ;  /* 0x7ff0000009137812 */ /* 0x000fe400078ec0ff */
[----:B------:R-:W-:Y:S01]  /*06b0*/  LOP3.LUT R5, R4, 0x3ff00000, RZ, 0xfc, !PT ;  /* 0x3ff0000004057812 */ /* 0x000fe200078efcff */
[----:B------:R-:W-:Y:S01]  /*06c0*/  IMAD.MOV.U32 R4, RZ, RZ, R8 ;  /* 0x000000ffff047224 */ /* 0x000fe200078e0008 */
[----:B------:R-:W-:-:S04]  /*06d0*/  LOP3.LUT R20, R11, 0x7ff00000, RZ, 0xc0, !PT ;  /* 0x7ff000000b147812 */ /* 0x000fc800078ec0ff */
[----:B------:R-:W-:Y:S01]  /*06e0*/  ISETP.GE.U32.AND P1, PT, R20, R19, PT ;  /* 0x000000131400720c */ /* 0x000fe20003f26070 */
[----:B------:R-:W-:Y:S01]  /*06f0*/  @!P0 DMUL R4, R8, 8.98846567431157953865e+307 ;  /* 0x7fe0000008048828 */ /* 0x000fe20000000000 */
[----:B------:R-:W-:-:S05]  /*0700*/  IMAD.MOV.U32 R21, RZ, RZ, R20 ;  /* 0x000000ffff157224 */ /* 0x000fca00078e0014 */
[----:B------:R-:W0:Y:S02]  /*0710*/  MUFU.RCP64H R13, R5 ;  /* 0x00000005000d7308 */ /* 0x000e240000001800 */
[----:B0-----:R-:W-:-:S08]  /*0720*/  DFMA R2, R12, -R4, 1 ;  /* 0x3ff000000c02742b */ /* 0x001fd00000000804 */
[----:B------:R-:W-:-:S08]  /*0730*/  DFMA R2, R2, R2, R2 ;  /* 0x000000020202722b */ /* 0x000fd00000000002 */
[----:B------:R-:W-:Y:S01]  /*0740*/  DFMA R12, R12, R2, R12 ;  /* 0x000000020c0c722b */ /* 0x000fe2000000000c */
[----:B------:R-:W-:Y:S01]  /*0750*/  SEL R3, R15, 0x63400000, !P1 ;  /* 0x634000000f037807 */ /* 0x000fe20004800000 */
[----:B------:R-:W-:Y:S01]  /*0760*/  IMAD.MOV.U32 R2, RZ, RZ, R10 ;  /* 0x000000ffff027224 */ /* 0x000fe200078e000a */
[----:B------:R-:W-:Y:S02]  /*0770*/  FSETP.GEU.AND P1, PT, |R11|, 1.469367938527859385e-39, PT ;  /* 0x001000000b00780b */ /* 0x000fe40003f2e200 */
[----:B------:R-:W-:-:S03]  /*0780*/  LOP3.LUT R3, R3, 0x800fffff, R11, 0xf8, !PT ;  /* 0x800fffff03037812 */ /* 0x000fc600078ef80b */
[----:B------:R-:W-:-:S08]  /*0790*/  DFMA R16, R12, -R4, 1 ;  /* 0x3ff000000c10742b */ /* 0x000fd00000000804 */
[----:B------:R-:W-:Y:S01]  /*07a0*/  DFMA R12, R12, R16, R12 ;  /* 0x000000100c0c722b */ /* 0x000fe2000000000c */
[----:B------:R-:W-:Y:S10]  /*07b0*/  @P1 BRA `(.L_x_3) ;  /* 0x0000000000201947 */ /* 0x000ff40003800000 */
[----:B------:R-:W-:Y:S01]  /*07c0*/  LOP3.LUT R17, R9, 0x7ff00000, RZ, 0xc0, !PT ;  /* 0x7ff0000009117812 */ /* 0x000fe200078ec0ff */
[----:B------:R-:W-:-:S03]  /*07d0*/  IMAD.MOV.U32 R16, RZ, RZ, RZ ;  /* 0x000000ffff107224 */ /* 0x000fc600078e00ff */
[----:B------:R-:W-:-:S04]  /*07e0*/  ISETP.GE.U32.AND P1, PT, R20, R17, PT ;  /* 0x000000111400720c */ /* 0x000fc80003f26070 */
[----:B------:R-:W-:-:S04]  /*07f0*/  SEL R17, R15, 0x63400000, !P1 ;  /* 0x634000000f117807 */ /* 0x000fc80004800000 */
[----:B------:R-:W-:-:S04]  /*0800*/  LOP3.LUT R17, R17, 0x80000000, R11, 0xf8, !PT ;  /* 0x8000000011117812 */ /* 0x000fc800078ef80b */
[----:B------:R-:W-:-:S06]  /*0810*/  LOP3.LUT R17, R17, 0x100000, RZ, 0xfc, !PT ;  /* 0x0010000011117812 */ /* 0x000fcc00078efcff */
[----:B------:R-:W-:-:S10]  /*0820*/  DFMA R2, R2, 2, -R16 ;  /* 0x400000000202782b */ /* 0x000fd40000000810 */
[----:B------:R-:W-:-:S07]  /*0830*/  LOP3.LUT R21, R3, 0x7ff00000, RZ, 0xc0, !PT ;  /* 0x7ff0000003157812 */ /* 0x000fce00078ec0ff */
.L_x_3:
[----:B------:R-:W-:Y:S01]  /*0840*/  IMAD.MOV.U32 R24, RZ, RZ, R19 ;  /* 0x000000ffff187224 */ /* 0x000fe200078e0013 */
[----:B------:R-:W-:Y:S01]  /*0850*/  @!P0 LOP3.LUT R24, R5, 0x7ff00000, RZ, 0xc0, !PT ;  /* 0x7ff0000005188812 */ /* 0x000fe200078ec0ff */
[----:B------:R-:W-:Y:S01]  /*0860*/  VIADD R23, R21, 0xffffffff ;  /* 0xffffffff15177836 */ /* 0x000fe20000000000 */
[----:B------:R-:W-:-:S04]  /*0870*/  DMUL R16, R12, R2 ;  /* 0x000000020c107228 */ /* 0x000fc80000000000 */
[----:B------:R-:W-:Y:S01]  /*0880*/  ISETP.GT.U32.AND P0, PT, R23, 0x7feffffe, PT ;  /* 0x7feffffe1700780c */ /* 0x000fe20003f04070 */
[----:B------:R-:W-:-:S03]  /*0890*/  VIADD R23, R24, 0xffffffff ;  /* 0xffffffff18177836 */ /* 0x000fc60000000000 */
[----:B------:R-:W-:Y:S02]  /*08a0*/  DFMA R18, R16, -R4, R2 ;  /* 0x800000041012722b */ /* 0x000fe40000000002 */
[----:B------:R-:W-:-:S06]  /*08b0*/  ISETP.GT.U32.OR P0, PT, R23, 0x7feffffe, P0 ;  /* 0x7feffffe1700780c */ /* 0x000fcc0000704470 */
[----:B------:R-:W-:-:S07]  /*08c0*/  DFMA R18, R12, R18, R16 ;  /* 0x000000120c12722b */ /* 0x000fce0000000010 */
[----:B------:R-:W-:Y:S05]  /*08d0*/  @P0 BRA `(.L_x_4) ;  /* 0x00000000006c0947 */ /* 0x000fea0003800000 */
[----:B------:R-:W-:-:S04]  /*08e0*/  LOP3.LUT R11, R9, 0x7ff00000, RZ, 0xc0, !PT ;  /* 0x7ff00000090b7812 */ /* 0x000fc800078ec0ff */
[CC--:B------:R-:W-:Y:S02]  /*08f0*/  VIADDMNMX R10, R20.reuse, -R11.reuse, 0xb9600000, !PT ;  /* 0xb9600000140a7446 */ /* 0x0c0fe4000780090b */
[----:B------:R-:W-:Y:S02]  /*0900*/  ISETP.GE.U32.AND P0, PT, R20, R11, PT ;  /* 0x0000000b1400720c */ /* 0x000fe40003f06070 */
[----:B------:R-:W-:Y:S02]  /*0910*/  VIMNMX R10, PT, PT, R10, 0x46a00000, PT ;  /* 0x46a000000a0a7848 */ /* 0x000fe40003fe0100 */
[----:B------:R-:W-:-:S05]  /*0920*/  SEL R15, R15, 0x63400000, !P0 ;  /* 0x634000000f0f7807 */ /* 0x000fca0004000000 */
[----:B------:R-:W-:Y:S02]  /*0930*/  IMAD.IADD R15, R10, 0x1, -R15 ;  /* 0x000000010a0f7824 */ /* 0x000fe400078e0a0f */
[----:B------:R-:W-:Y:S02]  /*0940*/  IMAD.MOV.U32 R10, RZ, RZ, RZ ;  /* 0x000000ffff0a7224 */ /* 0x000fe400078e00ff */
[----:B------:R-:W-:-:S06]  /*0950*/  VIADD R11, R15, 0x7fe00000 ;  /* 0x7fe000000f0b7836 */ /* 0x000fcc0000000000 */
[----:B------:R-:W-:-:S10]  /*0960*/  DMUL R12, R18, R10 ;  /* 0x0000000a120c7228 */ /* 0x000fd40000000000 */
[----:B------:R-:W-:-:S13]  /*0970*/  FSETP.GTU.AND P0, PT, |R13|, 1.469367938527859385e-39, PT ;  /* 0x001000000d00780b */ /* 0x000fda0003f0c200 */
[----:B------:R-:W-:Y:S05]  /*0980*/  @P0 BRA `(.L_x_5) ;  /* 0x0000000000940947 */ /* 0x000fea0003800000 */
[----:B------:R-:W-:Y:S01]  /*0990*/  DFMA R2, R18, -R4, R2 ;  /* 0x800000041202722b */ /* 0x000fe20000000002 */
[----:B------:R-:W-:-:S09]  /*09a0*/  IMAD.MOV.U32 R10, RZ, RZ, RZ ;  /* 0x000000ffff0a7224 */ /* 0x000fd200078e00ff */
[C---:B------:R-:W-:Y:S02]  /*09b0*/  FSETP.NEU.AND P0, PT, R3.reuse, RZ, PT ;  /* 0x000000ff0300720b */ /* 0x040fe40003f0d000 */
[----:B------:R-:W-:-:S04]  /*09c0*/  LOP3.LUT R5, R3, 0x80000000, R9, 0x48, !PT ;  /* 0x8000000003057812 */ /* 0x000fc800078e4809 */
[----:B------:R-:W-:-:S07]  /*09d0*/  LOP3.LUT R11, R5, R11, RZ, 0xfc, !PT ;  /* 0x0000000b050b7212 */ /* 0x000fce00078efcff */
[----:B------:R-:W-:Y:S05]  /*09e0*/  @!P0 BRA `(.L_x_5) ;  /* 0x00000000007c8947 */ /* 0x000fea0003800000 */
[----:B------:R-:W-:Y:S01]  /*09f0*/  IMAD.MOV R3, RZ, RZ, -R15 ;  /* 0x000000ffff037224 */ /* 0x000fe200078e0a0f */
[----:B------:R-:W-:Y:S01]  /*0a00*/  DMUL.RP R10, R18, R10 ;  /* 0x0000000a120a7228 */ /* 0x000fe20000008000 */
[----:B------:R-:W-:Y:S01]  /*0a10*/  IMAD.MOV.U32 R2, RZ, RZ, RZ ;  /* 0x000000ffff027224 */ /* 0x000fe200078e00ff */
[----:B------:R-:W-:-:S05]  /*0a20*/  IADD3 R15, PT, PT, -R15, -0x43300000, RZ ;  /* 0xbcd000000f0f7810 */ /* 0x000fca0007ffe1ff */
[----:B------:R-:W-:-:S03]  /*0a30*/  DFMA R2, R12, -R2, R18 ;  /* 0x800000020c02722b */ /* 0x000fc60000000012 */
[----:B------:R-:W-:-:S07]  /*0a40*/  LOP3.LUT R5, R11, R5, RZ, 0x3c, !PT ;  /* 0x000000050b057212 */ /* 0x000fce00078e3cff */
[----:B------:R-:W-:-:S04]  /*0a50*/  FSETP.NEU.AND P0, PT, |R3|, R15, PT ;  /* 0x0000000f0300720b */ /* 0x000fc80003f0d200 */
[----:B------:R-:W-:Y:S02]  /*0a60*/  FSEL R12, R10, R12, !P0 ;  /* 0x0000000c0a0c7208 */ /* 0x000fe40004000000 */
[----:B------:R-:W-:Y:S01]  /*0a70*/  FSEL R13, R5, R13, !P0 ;  /* 0x0000000d050d7208 */ /* 0x000fe20004000000 */
[----:B------:R-:W-:Y:S06]  /*0a80*/  BRA `(.L_x_5) ;  /* 0x0000000000547947 */ /* 0x000fec0003800000 */
.L_x_4:
[----:B------:R-:W-:-:S14]  /*0a90*/  DSETP.NAN.AND P0, PT, R10, R10, PT ;  /* 0x0000000a0a00722a */ /* 0x000fdc0003f08000 */
[----:B------:R-:W-:Y:S05]  /*0aa0*/  @P0 BRA `(.L_x_6) ;  /* 0x0000000000440947 */ /* 0x000fea0003800000 */
[----:B------:R-:W-:-:S14]  /*0ab0*/  DSETP.NAN.AND P0, PT, R8, R8, PT ;  /* 0x000000080800722a */ /* 0x000fdc0003f08000 */
[----:B------:R-:W-:Y:S05]  /*0ac0*/  @P0 BRA `(.L_x_7) ;  /* 0x0000000000300947 */ /* 0x000fea0003800000 */
[----:B------:R-:W-:Y:S01]  /*0ad0*/  ISETP.NE.AND P0, PT, R21, R24, PT ;  /* 0x000000181500720c */ /* 0x000fe20003f05270 */
[----:B------:R-:W-:Y:S02]  /*0ae0*/  IMAD.MOV.U32 R12, RZ, RZ, 0x0 ;  /* 0x00000000ff0c7424 */ /* 0x000fe400078e00ff */
[----:B------:R-:W-:-:S10]  /*0af0*/  IMAD.MOV.U32 R13, RZ, RZ, -0x80000 ;  /* 0xfff80000ff0d7424 */ /* 0x000fd400078e00ff */
[----:B------:R-:W-:Y:S05]  /*0b00*/  @!P0 BRA `(.L_x_5) ;  /* 0x0000000000348947 */ /* 0x000fea0003800000 */
[----:B------:R-:W-:Y:S02]  /*0b10*/  ISETP.NE.AND P0, PT, R21, 0x7ff00000, PT ;  /* 0x7ff000001500780c */ /* 0x000fe40003f05270 */
[----:B------:R-:W-:Y:S02]  /*0b20*/  LOP3.LUT R13, R11, 0x80000000, R9, 0x48, !PT ;  /* 0x800000000b0d7812 */ /* 0x000fe400078e4809 */
[----:B------:R-:W-:-:S13]  /*0b30*/  ISETP.EQ.OR P0, PT, R24, RZ, !P0 ;  /* 0x000000ff1800720c */ /* 0x000fda0004702670 */
[----:B------:R-:W-:Y:S01]  /*0b40*/  @P0 LOP3.LUT R2, R13, 0x7ff00000, RZ, 0xfc, !PT ;  /* 0x7ff000000d020812 */ /* 0x000fe200078efcff */
[----:B------:R-:W-:Y:S02]  /*0b50*/  @!P0 IMAD.MOV.U32 R12, RZ, RZ, RZ ;  /* 0x000000ffff0c8224 */ /* 0x000fe400078e00ff */
[----:B------:R-:W-:Y:S02]  /*0b60*/  @P0 IMAD.MOV.U32 R12, RZ, RZ, RZ ;  /* 0x000000ffff0c0224 */ /* 0x000fe400078e00ff */
[----:B------:R-:W-:Y:S01]  /*0b70*/  @P0 IMAD.MOV.U32 R13, RZ, RZ, R2 ;  /* 0x000000ffff0d0224 */ /* 0x000fe200078e0002 */
[----:B------:R-:W-:Y:S06]  /*0b80*/  BRA `(.L_x_5) ;  /* 0x0000000000147947 */ /* 0x000fec0003800000 */
.L_x_7:
[----:B------:R-:W-:Y:S01]  /*0b90*/  LOP3.LUT R13, R9, 0x80000, RZ, 0xfc, !PT ;  /* 0x00080000090d7812 */ /* 0x000fe200078efcff */
[----:B------:R-:W-:Y:S01]  /*0ba0*/  IMAD.MOV.U32 R12, RZ, RZ, R8 ;  /* 0x000000ffff0c7224 */ /* 0x000fe200078e0008 */
[----:B------:R-:W-:Y:S06]  /*0bb0*/  BRA `(.L_x_5) ;  /* 0x0000000000087947 */ /* 0x000fec0003800000 */
.L_x_6:
[----:B------:R-:W-:Y:S01]  /*0bc0*/  LOP3.LUT R13, R11, 0x80000, RZ, 0xfc, !PT ;  /* 0x000800000b0d7812 */ /* 0x000fe200078efcff */
[----:B------:R-:W-:-:S07]  /*0bd0*/  IMAD.MOV.U32 R12, RZ, RZ, R10 ;  /* 0x000000ffff0c7224 */ /* 0x000fce00078e000a */
.L_x_5:
[----:B------:R-:W-:Y:S02]  /*0be0*/  IMAD.MOV.U32 R23, RZ, RZ, 0x0 ;  /* 0x00000000ff177424 */ /* 0x000fe400078e00ff */
[----:B------:R-:W-:Y:S02]  /*0bf0*/  IMAD.MOV.U32 R2, RZ, RZ, R12 ;  /* 0x000000ffff027224 */ /* 0x000fe400078e000c */
[----:B------:R-:W-:Y:S01]  /*0c00*/  IMAD.MOV.U32 R3, RZ, RZ, R13 ;  /* 0x000000ffff037224 */ /* 0x000fe200078e000d */
[----:B------:R-:W-:Y:S06]  /*0c10*/  RET.REL.NODEC R22 `(_Z14timestepKernelmiP8Particlei) ;  /* 0xfffffff016f87950 */ /* 0x000fec0003c3ffff */
.L_x_8:
[----:B------:R-:W-:-:S00]  /*0c20*/  BRA `(.L_x_8) ;  /* 0xfffffffc00fc7947 */ /* 0x000fc0000383ffff */
[----:B------:R-:W-:-:S00]  /*0c30*/  NOP ;  /* 0x0000000000007918 */ /* 0x000fc00000000000 */
        /* <DEDUP_REMOVED lines=12> */
.L_x_9:


//--------------------- .nv.shared.reserved.0     --------------------------
	.section	.nv.shared.reserved.0,"aw",@nobits
	.weak		__nv_reservedSMEM_offset_0_alias
	.size		__nv_reservedSMEM_offset_0_alias, 0, 64
	.other		__nv_reservedSMEM_offset_0_alias,@"STO_CUDA_RESERVED_SHARED STV_DEFAULT"
__nv_reservedSMEM_offset_0_alias:
	.zero		0
	.zero		64


//--------------------- .nv.constant0._Z14timestepKernelmiP8Particlei --------------------------
	.section	.nv.constant0._Z14timestepKernelmiP8Particlei,"a",@progbits
	.sectionflags	@""
	.align	4
.nv.constant0._Z14timestepKernelmiP8Particlei:
	.zero		924


//--------------------- SYMBOLS --------------------------

	.type		.nv.reservedSmem.offset0,@object
	.size		.nv.reservedSmem.offset0,0x4
